//
// Generated by NVIDIA NVVM Compiler
//
// Compiler Build ID: CL-36424714
// Cuda compilation tools, release 13.0, V13.0.88
// Based on NVVM 20.0.0
//

.version 9.0
.target sm_100
.address_size 64

	// .globl	_ZN3cub18CUB_300001_SM_10006detail11EmptyKernelIvEEvv
.global .align 1 .b8 _ZN41_INTERNAL_603bf321_4_k_cu_060f39a4_1704404cuda3std3__45__cpo5beginE[1];
.global .align 1 .b8 _ZN41_INTERNAL_603bf321_4_k_cu_060f39a4_1704404cuda3std3__45__cpo3endE[1];
.global .align 1 .b8 _ZN41_INTERNAL_603bf321_4_k_cu_060f39a4_1704404cuda3std3__45__cpo6cbeginE[1];
.global .align 1 .b8 _ZN41_INTERNAL_603bf321_4_k_cu_060f39a4_1704404cuda3std3__45__cpo4cendE[1];
.global .align 1 .b8 _ZN41_INTERNAL_603bf321_4_k_cu_060f39a4_1704404cuda3std3__45__cpo6rbeginE[1];
.global .align 1 .b8 _ZN41_INTERNAL_603bf321_4_k_cu_060f39a4_1704404cuda3std3__45__cpo4rendE[1];
.global .align 1 .b8 _ZN41_INTERNAL_603bf321_4_k_cu_060f39a4_1704404cuda3std3__45__cpo7crbeginE[1];
.global .align 1 .b8 _ZN41_INTERNAL_603bf321_4_k_cu_060f39a4_1704404cuda3std3__45__cpo5crendE[1];
.global .align 1 .b8 _ZN41_INTERNAL_603bf321_4_k_cu_060f39a4_1704404cuda3std3__443_GLOBAL__N__603bf321_4_k_cu_060f39a4_1704406ignoreE[1];
.global .align 1 .b8 _ZN41_INTERNAL_603bf321_4_k_cu_060f39a4_1704404cuda3std3__419piecewise_constructE[1];
.global .align 1 .b8 _ZN41_INTERNAL_603bf321_4_k_cu_060f39a4_1704404cuda3std3__48in_placeE[1];
.global .align 1 .b8 _ZN41_INTERNAL_603bf321_4_k_cu_060f39a4_1704404cuda3std3__420unreachable_sentinelE[1];
.global .align 1 .b8 _ZN41_INTERNAL_603bf321_4_k_cu_060f39a4_1704404cuda3std3__47nulloptE[1];
.global .align 1 .b8 _ZN41_INTERNAL_603bf321_4_k_cu_060f39a4_1704404cuda3std3__48unexpectE[1];
.global .align 1 .b8 _ZN41_INTERNAL_603bf321_4_k_cu_060f39a4_1704404cuda3std6ranges3__45__cpo4swapE[1];
.global .align 1 .b8 _ZN41_INTERNAL_603bf321_4_k_cu_060f39a4_1704404cuda3std6ranges3__45__cpo9iter_moveE[1];
.global .align 1 .b8 _ZN41_INTERNAL_603bf321_4_k_cu_060f39a4_1704404cuda3std6ranges3__45__cpo5beginE[1];
.global .align 1 .b8 _ZN41_INTERNAL_603bf321_4_k_cu_060f39a4_1704404cuda3std6ranges3__45__cpo3endE[1];
.global .align 1 .b8 _ZN41_INTERNAL_603bf321_4_k_cu_060f39a4_1704404cuda3std6ranges3__45__cpo6cbeginE[1];
.global .align 1 .b8 _ZN41_INTERNAL_603bf321_4_k_cu_060f39a4_1704404cuda3std6ranges3__45__cpo4cendE[1];
.global .align 1 .b8 _ZN41_INTERNAL_603bf321_4_k_cu_060f39a4_1704404cuda3std6ranges3__45__cpo7advanceE[1];
.global .align 1 .b8 _ZN41_INTERNAL_603bf321_4_k_cu_060f39a4_1704404cuda3std6ranges3__45__cpo9iter_swapE[1];
.global .align 1 .b8 _ZN41_INTERNAL_603bf321_4_k_cu_060f39a4_1704404cuda3std6ranges3__45__cpo4nextE[1];
.global .align 1 .b8 _ZN41_INTERNAL_603bf321_4_k_cu_060f39a4_1704404cuda3std6ranges3__45__cpo4prevE[1];
.global .align 1 .b8 _ZN41_INTERNAL_603bf321_4_k_cu_060f39a4_1704404cuda3std6ranges3__45__cpo4dataE[1];
.global .align 1 .b8 _ZN41_INTERNAL_603bf321_4_k_cu_060f39a4_1704404cuda3std6ranges3__45__cpo5cdataE[1];
.global .align 1 .b8 _ZN41_INTERNAL_603bf321_4_k_cu_060f39a4_1704404cuda3std6ranges3__45__cpo4sizeE[1];
.global .align 1 .b8 _ZN41_INTERNAL_603bf321_4_k_cu_060f39a4_1704404cuda3std6ranges3__45__cpo5ssizeE[1];
.global .align 1 .b8 _ZN41_INTERNAL_603bf321_4_k_cu_060f39a4_1704404cuda3std6ranges3__45__cpo8distanceE[1];
.global .align 1 .b8 _ZN41_INTERNAL_603bf321_4_k_cu_060f39a4_1704406thrust24THRUST_300001_SM_1000_NS8cuda_cub3parE[1];
.global .align 1 .b8 _ZN41_INTERNAL_603bf321_4_k_cu_060f39a4_1704406thrust24THRUST_300001_SM_1000_NS8cuda_cub10par_nosyncE[1];
.global .align 1 .b8 _ZN41_INTERNAL_603bf321_4_k_cu_060f39a4_1704406thrust24THRUST_300001_SM_1000_NS6system6detail10sequential3seqE[1];
.global .align 1 .b8 _ZN41_INTERNAL_603bf321_4_k_cu_060f39a4_1704406thrust24THRUST_300001_SM_1000_NS6system3cpp3parE[1];
.global .align 1 .b8 _ZN41_INTERNAL_603bf321_4_k_cu_060f39a4_1704406thrust24THRUST_300001_SM_1000_NS12placeholders2_1E[1];
.global .align 1 .b8 _ZN41_INTERNAL_603bf321_4_k_cu_060f39a4_1704406thrust24THRUST_300001_SM_1000_NS12placeholders2_2E[1];
.global .align 1 .b8 _ZN41_INTERNAL_603bf321_4_k_cu_060f39a4_1704406thrust24THRUST_300001_SM_1000_NS12placeholders2_3E[1];
.global .align 1 .b8 _ZN41_INTERNAL_603bf321_4_k_cu_060f39a4_1704406thrust24THRUST_300001_SM_1000_NS12placeholders2_4E[1];
.global .align 1 .b8 _ZN41_INTERNAL_603bf321_4_k_cu_060f39a4_1704406thrust24THRUST_300001_SM_1000_NS12placeholders2_5E[1];
.global .align 1 .b8 _ZN41_INTERNAL_603bf321_4_k_cu_060f39a4_1704406thrust24THRUST_300001_SM_1000_NS12placeholders2_6E[1];
.global .align 1 .b8 _ZN41_INTERNAL_603bf321_4_k_cu_060f39a4_1704406thrust24THRUST_300001_SM_1000_NS12placeholders2_7E[1];
.global .align 1 .b8 _ZN41_INTERNAL_603bf321_4_k_cu_060f39a4_1704406thrust24THRUST_300001_SM_1000_NS12placeholders2_8E[1];
.global .align 1 .b8 _ZN41_INTERNAL_603bf321_4_k_cu_060f39a4_1704406thrust24THRUST_300001_SM_1000_NS12placeholders2_9E[1];
.global .align 1 .b8 _ZN41_INTERNAL_603bf321_4_k_cu_060f39a4_1704406thrust24THRUST_300001_SM_1000_NS12placeholders3_10E[1];
.global .align 1 .b8 _ZN41_INTERNAL_603bf321_4_k_cu_060f39a4_1704406thrust24THRUST_300001_SM_1000_NS3seqE[1];
.global .align 1 .b8 _ZN41_INTERNAL_603bf321_4_k_cu_060f39a4_1704406thrust24THRUST_300001_SM_1000_NS6deviceE[1];

.visible .entry _ZN3cub18CUB_300001_SM_10006detail11EmptyKernelIvEEvv()
{


	ret;

}


// ===== COMPILED SASS (sm_100) =====

	.target	sm_100

	.elftype	@"ET_EXEC"


//--------------------- .note.nv.tkinfo           --------------------------
	.section	.note.nv.tkinfo,"",@"SHT_NOTE"
	.sectionflags	@"SHF_NOTE_NV_TKINFO"
	.tkinfo
        /*0018*/ 	.word	0x00000002
        /*0030*/ 	.string	""
        /*0030*/ 	.string	"ptxas"
        /*0030*/ 	.string	"Cuda compilation tools, release 13.0, V13.0.88"
        /*0030*/ 	.string	"Build cuda_13.0.r13.0/compiler.36424714_0"
        /*0030*/ 	.string	"-arch sm_100 -m 64 "



//--------------------- .note.nv.cuinfo           --------------------------
	.section	.note.nv.cuinfo,"",@"SHT_NOTE"
	.sectionflags	@"SHF_NOTE_NV_CUINFO"
        /*0018*/ 	.short	0x0002
        /*001a*/ 	.short	0x0064
        /*001c*/ 	.short	0x0082
	.zero		2


//--------------------- .nv.info                  --------------------------
	.section	.nv.info,"",@"SHT_CUDA_INFO"
	.align	4


	//----- nvinfo : EIATTR_REGCOUNT
	.align		4
        /*0000*/ 	.byte	0x04, 0x2f
        /*0002*/ 	.short	(.L_46 - .L_45)
	.align		4
.L_45:
        /*0004*/ 	.word	index@(_ZN3cub18CUB_300001_SM_10006detail11EmptyKernelIvEEvv)
        /*0008*/ 	.word	0x00000004


	//----- nvinfo : EIATTR_FRAME_SIZE
	.align		4
.L_46:
        /*000c*/ 	.byte	0x04, 0x11
        /*000e*/ 	.short	(.L_48 - .L_47)
	.align		4
.L_47:
        /*0010*/ 	.word	index@(_ZN3cub18CUB_300001_SM_10006detail11EmptyKernelIvEEvv)
        /*0014*/ 	.word	0x00000000


	//----- nvinfo : EIATTR_MIN_STACK_SIZE
	.align		4
.L_48:
        /*0018*/ 	.byte	0x04, 0x12
        /*001a*/ 	.short	(.L_50 - .L_49)
	.align		4
.L_49:
        /*001c*/ 	.word	index@(_ZN3cub18CUB_300001_SM_10006detail11EmptyKernelIvEEvv)
        /*0020*/ 	.word	0x00000000
.L_50:


//--------------------- .nv.compat                --------------------------
	.section	.nv.compat,"",@"SHT_CUDA_COMPAT_INFO"
	.align	4
        /*0000*/ 	.byte	0x02, 0x09, 0x00, 0x00, 0x02, 0x02, 0x01, 0x00, 0x02, 0x05, 0x05, 0x00, 0x03, 0x07, 0x01, 0x01
        /*0010*/ 	.byte	0x02, 0x03, 0x00, 0x00, 0x02, 0x06, 0x01, 0x00, 0x04, 0x0b, 0x08, 0x00, 0x09, 0x00, 0x00, 0x00
        /*0020*/ 	.byte	0x00, 0x00, 0x00, 0x00


//--------------------- .nv.info._ZN3cub18CUB_300001_SM_10006detail11EmptyKernelIvEEvv --------------------------
	.section	.nv.info._ZN3cub18CUB_300001_SM_10006detail11EmptyKernelIvEEvv,"",@"SHT_CUDA_INFO"
	.sectionflags	@""
	.align	4


	//----- nvinfo : EIATTR_CUDA_API_VERSION
	.align		4
        /*0000*/ 	.byte	0x04, 0x37
        /*0002*/ 	.short	(.L_52 - .L_51)
.L_51:
        /*0004*/ 	.word	0x00000082


	//----- nvinfo : EIATTR_SPARSE_MMA_MASK
	.align		4
.L_52:
        /*0008*/ 	.byte	0x03, 0x50
        /*000a*/ 	.short	0x0000


	//----- nvinfo : EIATTR_MAXREG_COUNT
	.align		4
        /*000c*/ 	.byte	0x03, 0x1b
        /*000e*/ 	.short	0x00ff


	//----- nvinfo : EIATTR_MERCURY_ISA_VERSION
	.align		4
        /*0010*/ 	.byte	0x03, 0x5f
        /*0012*/ 	.short	0x0101


	//----- nvinfo : EIATTR_VRC_CTA_INIT_COUNT
	.align		4
        /*0014*/ 	.byte	0x02, 0x4a
	.zero		1
	.zero		1


	//----- nvinfo : EIATTR_EXIT_INSTR_OFFSETS
	.align		4
        /*0018*/ 	.byte	0x04, 0x1c
        /*001a*/ 	.short	(.L_54 - .L_53)


	//   ....[0]....
.L_53:
        /*001c*/ 	.word	0x00000010


	//----- nvinfo : EIATTR_SW_WAR
	.align		4
.L_54:
        /*0020*/ 	.byte	0x04, 0x36
        /*0022*/ 	.short	(.L_56 - .L_55)
.L_55:
        /*0024*/ 	.word	0x00000008
.L_56:


//--------------------- .nv.callgraph             --------------------------
	.section	.nv.callgraph,"",@"SHT_CUDA_CALLGRAPH"
	.align	4
	.sectionentsize	8
	.align		4
        /*0000*/ 	.word	0x00000000
	.align		4
        /*0004*/ 	.word	0xffffffff
	.align		4
        /*0008*/ 	.word	0x00000000
	.align		4
        /*000c*/ 	.word	0xfffffffe
	.align		4
        /*0010*/ 	.word	0x00000000
	.align		4
        /*0014*/ 	.word	0xfffffffd
	.align		4
        /*0018*/ 	.word	0x00000000
	.align		4
        /*001c*/ 	.word	0xfffffffc


//--------------------- .nv.constant4             --------------------------
	.section	.nv.constant4,"a",@progbits
	.align	8
	.align		8
.nv.constant4:
        /*0000*/ 	.dword	_ZN41_INTERNAL_603bf321_4_k_cu_060f39a4_1708444cuda3std3__45__cpo5beginE
	.align		8
        /*0008*/ 	.dword	_ZN41_INTERNAL_603bf321_4_k_cu_060f39a4_1708444cuda3std3__45__cpo3endE
	.align		8
        /*0010*/ 	.dword	_ZN41_INTERNAL_603bf321_4_k_cu_060f39a4_1708444cuda3std3__45__cpo6cbeginE
	.align		8
        /*0018*/ 	.dword	_ZN41_INTERNAL_603bf321_4_k_cu_060f39a4_1708444cuda3std3__45__cpo4cendE
	.align		8
        /*0020*/ 	.dword	_ZN41_INTERNAL_603bf321_4_k_cu_060f39a4_1708444cuda3std3__45__cpo6rbeginE
	.align		8
        /*0028*/ 	.dword	_ZN41_INTERNAL_603bf321_4_k_cu_060f39a4_1708444cuda3std3__45__cpo4rendE
	.align		8
        /*0030*/ 	.dword	_ZN41_INTERNAL_603bf321_4_k_cu_060f39a4_1708444cuda3std3__45__cpo7crbeginE
	.align		8
        /*0038*/ 	.dword	_ZN41_INTERNAL_603bf321_4_k_cu_060f39a4_1708444cuda3std3__45__cpo5crendE
	.align		8
        /*0040*/ 	.dword	_ZN41_INTERNAL_603bf321_4_k_cu_060f39a4_1708444cuda3std3__443_GLOBAL__N__603bf321_4_k_cu_060f39a4_1708446ignoreE
	.align		8
        /*0048*/ 	.dword	_ZN41_INTERNAL_603bf321_4_k_cu_060f39a4_1708444cuda3std3__419piecewise_constructE
	.align		8
        /*0050*/ 	.dword	_ZN41_INTERNAL_603bf321_4_k_cu_060f39a4_1708444cuda3std3__48in_placeE
	.align		8
        /*0058*/ 	.dword	_ZN41_INTERNAL_603bf321_4_k_cu_060f39a4_1708444cuda3std3__420unreachable_sentinelE
	.align		8
        /*0060*/ 	.dword	_ZN41_INTERNAL_603bf321_4_k_cu_060f39a4_1708444cuda3std3__47nulloptE
	.align		8
        /*0068*/ 	.dword	_ZN41_INTERNAL_603bf321_4_k_cu_060f39a4_1708444cuda3std3__48unexpectE
	.align		8
        /*0070*/ 	.dword	_ZN41_INTERNAL_603bf321_4_k_cu_060f39a4_1708444cuda3std6ranges3__45__cpo4swapE
	.align		8
        /*0078*/ 	.dword	_ZN41_INTERNAL_603bf321_4_k_cu_060f39a4_1708444cuda3std6ranges3__45__cpo9iter_moveE
	.align		8
        /*0080*/ 	.dword	_ZN41_INTERNAL_603bf321_4_k_cu_060f39a4_1708444cuda3std6ranges3__45__cpo5beginE
	.align		8
        /*0088*/ 	.dword	_ZN41_INTERNAL_603bf321_4_k_cu_060f39a4_1708444cuda3std6ranges3__45__cpo3endE
	.align		8
        /*0090*/ 	.dword	_ZN41_INTERNAL_603bf321_4_k_cu_060f39a4_1708444cuda3std6ranges3__45__cpo6cbeginE
	.align		8
        /*0098*/ 	.dword	_ZN41_INTERNAL_603bf321_4_k_cu_060f39a4_1708444cuda3std6ranges3__45__cpo4cendE
	.align		8
        /*00a0*/ 	.dword	_ZN41_INTERNAL_603bf321_4_k_cu_060f39a4_1708444cuda3std6ranges3__45__cpo7advanceE
	.align		8
        /*00a8*/ 	.dword	_ZN41_INTERNAL_603bf321_4_k_cu_060f39a4_1708444cuda3std6ranges3__45__cpo9iter_swapE
	.align		8
        /*00b0*/ 	.dword	_ZN41_INTERNAL_603bf321_4_k_cu_060f39a4_1708444cuda3std6ranges3__45__cpo4nextE
	.align		8
        /*00b8*/ 	.dword	_ZN41_INTERNAL_603bf321_4_k_cu_060f39a4_1708444cuda3std6ranges3__45__cpo4prevE
	.align		8
        /*00c0*/ 	.dword	_ZN41_INTERNAL_603bf321_4_k_cu_060f39a4_1708444cuda3std6ranges3__45__cpo4dataE
	.align		8
        /*00c8*/ 	.dword	_ZN41_INTERNAL_603bf321_4_k_cu_060f39a4_1708444cuda3std6ranges3__45__cpo5cdataE
	.align		8
        /*00d0*/ 	.dword	_ZN41_INTERNAL_603bf321_4_k_cu_060f39a4_1708444cuda3std6ranges3__45__cpo4sizeE
	.align		8
        /*00d8*/ 	.dword	_ZN41_INTERNAL_603bf321_4_k_cu_060f39a4_1708444cuda3std6ranges3__45__cpo5ssizeE
	.align		8
        /*00e0*/ 	.dword	_ZN41_INTERNAL_603bf321_4_k_cu_060f39a4_1708444cuda3std6ranges3__45__cpo8distanceE
	.align		8
        /*00e8*/ 	.dword	_ZN41_INTERNAL_603bf321_4_k_cu_060f39a4_1708446thrust24THRUST_300001_SM_1000_NS8cuda_cub3parE
	.align		8
        /*00f0*/ 	.dword	_ZN41_INTERNAL_603bf321_4_k_cu_060f39a4_1708446thrust24THRUST_300001_SM_1000_NS8cuda_cub10par_nosyncE
	.align		8
        /*00f8*/ 	.dword	_ZN41_INTERNAL_603bf321_4_k_cu_060f39a4_1708446thrust24THRUST_300001_SM_1000_NS6system6detail10sequential3seqE
	.align		8
        /*0100*/ 	.dword	_ZN41_INTERNAL_603bf321_4_k_cu_060f39a4_1708446thrust24THRUST_300001_SM_1000_NS6system3cpp3parE
	.align		8
        /*0108*/ 	.dword	_ZN41_INTERNAL_603bf321_4_k_cu_060f39a4_1708446thrust24THRUST_300001_SM_1000_NS12placeholders2_1E
	.align		8
        /*0110*/ 	.dword	_ZN41_INTERNAL_603bf321_4_k_cu_060f39a4_1708446thrust24THRUST_300001_SM_1000_NS12placeholders2_2E
	.align		8
        /*0118*/ 	.dword	_ZN41_INTERNAL_603bf321_4_k_cu_060f39a4_1708446thrust24THRUST_300001_SM_1000_NS12placeholders2_3E
	.align		8
        /*0120*/ 	.dword	_ZN41_INTERNAL_603bf321_4_k_cu_060f39a4_1708446thrust24THRUST_300001_SM_1000_NS12placeholders2_4E
	.align		8
        /*0128*/ 	.dword	_ZN41_INTERNAL_603bf321_4_k_cu_060f39a4_1708446thrust24THRUST_300001_SM_1000_NS12placeholders2_5E
	.align		8
        /*0130*/ 	.dword	_ZN41_INTERNAL_603bf321_4_k_cu_060f39a4_1708446thrust24THRUST_300001_SM_1000_NS12placeholders2_6E
	.align		8
        /*0138*/ 	.dword	_ZN41_INTERNAL_603bf321_4_k_cu_060f39a4_1708446thrust24THRUST_300001_SM_1000_NS12placeholders2_7E
	.align		8
        /*0140*/ 	.dword	_ZN41_INTERNAL_603bf321_4_k_cu_060f39a4_1708446thrust24THRUST_300001_SM_1000_NS12placeholders2_8E
	.align		8
        /*0148*/ 	.dword	_ZN41_INTERNAL_603bf321_4_k_cu_060f39a4_1708446thrust24THRUST_300001_SM_1000_NS12placeholders2_9E
	.align		8
        /*0150*/ 	.dword	_ZN41_INTERNAL_603bf321_4_k_cu_060f39a4_1708446thrust24THRUST_300001_SM_1000_NS12placeholders3_10E
	.align		8
        /*0158*/ 	.dword	_ZN41_INTERNAL_603bf321_4_k_cu_060f39a4_1708446thrust24THRUST_300001_SM_1000_NS3seqE
	.align		8
        /*0160*/ 	.dword	_ZN41_INTERNAL_603bf321_4_k_cu_060f39a4_1708446thrust24THRUST_300001_SM_1000_NS6deviceE


//--------------------- .text._ZN3cub18CUB_300001_SM_10006detail11EmptyKernelIvEEvv --------------------------
	.section	.text._ZN3cub18CUB_300001_SM_10006detail11EmptyKernelIvEEvv,"ax",@progbits
	.align	128
        .global         _ZN3cub18CUB_300001_SM_10006detail11EmptyKernelIvEEvv
        .type           _ZN3cub18CUB_300001_SM_10006detail11EmptyKernelIvEEvv,@function
        .size           _ZN3cub18CUB_300001_SM_10006detail11EmptyKernelIvEEvv,(.L_x_1 - _ZN3cub18CUB_300001_SM_10006detail11EmptyKernelIvEEvv)
        .other          _ZN3cub18CUB_300001_SM_10006detail11EmptyKernelIvEEvv,@"STO_CUDA_ENTRY STV_DEFAULT"
_ZN3cub18CUB_300001_SM_10006detail11EmptyKernelIvEEvv:
.text._ZN3cub18CUB_300001_SM_10006detail11EmptyKernelIvEEvv:
[----:B------:R-:W-:Y:S01]  /*0000*/  LDC R1, c[0x0][0x37c] ;  /* 0x0000df00ff017b82 */ /* 0x000fe20000000800 */
[----:B------:R-:W-:Y:S05]  /*0010*/  EXIT ;  /* 0x000000000000794d */ /* 0x000fea0003800000 */
.L_x_0:
[----:B------:R-:W-:-:S00]  /*0020*/  BRA `(.L_x_0) ;  /* 0xfffffffc00fc7947 */ /* 0x000fc0000383ffff */
[----:B------:R-:W-:-:S00]  /*0030*/  NOP ;  /* 0x0000000000007918 */ /* 0x000fc00000000000 */
        /* <DEDUP_REMOVED lines=12> */
.L_x_1:


//--------------------- .nv.shared.reserved.0     --------------------------
	.section	.nv.shared.reserved.0,"aw",@nobits
	.weak		__nv_reservedSMEM_offset_0_alias
	.size		__nv_reservedSMEM_offset_0_alias, 0, 64
	.other		__nv_reservedSMEM_offset_0_alias,@"STO_CUDA_RESERVED_SHARED STV_DEFAULT"
__nv_reservedSMEM_offset_0_alias:
	.zero		0
	.zero		64


//--------------------- .nv.global                --------------------------
	.section	.nv.global,"aw",@nobits
.nv.global:
	.type		_ZN41_INTERNAL_603bf321_4_k_cu_060f39a4_1708446thrust24THRUST_300001_SM_1000_NS12placeholders2_8E,@object
	.size		_ZN41_INTERNAL_603bf321_4_k_cu_060f39a4_1708446thrust24THRUST_300001_SM_1000_NS12placeholders2_8E,(_ZN41_INTERNAL_603bf321_4_k_cu_060f39a4_1708444cuda3std3__443_GLOBAL__N__603bf321_4_k_cu_060f39a4_1708446ignoreE - _ZN41_INTERNAL_603bf321_4_k_cu_060f39a4_1708446thrust24THRUST_300001_SM_1000_NS12placeholders2_8E)
_ZN41_INTERNAL_603bf321_4_k_cu_060f39a4_1708446thrust24THRUST_300001_SM_1000_NS12placeholders2_8E:
	.zero		1
	.type		_ZN41_INTERNAL_603bf321_4_k_cu_060f39a4_1708444cuda3std3__443_GLOBAL__N__603bf321_4_k_cu_060f39a4_1708446ignoreE,@object
	.size		_ZN41_INTERNAL_603bf321_4_k_cu_060f39a4_1708444cuda3std3__443_GLOBAL__N__603bf321_4_k_cu_060f39a4_1708446ignoreE,(_ZN41_INTERNAL_603bf321_4_k_cu_060f39a4_1708444cuda3std6ranges3__45__cpo4dataE - _ZN41_INTERNAL_603bf321_4_k_cu_060f39a4_1708444cuda3std3__443_GLOBAL__N__603bf321_4_k_cu_060f39a4_1708446ignoreE)
_ZN41_INTERNAL_603bf321_4_k_cu_060f39a4_1708444cuda3std3__443_GLOBAL__N__603bf321_4_k_cu_060f39a4_1708446ignoreE:
	.zero		1
	.type		_ZN41_INTERNAL_603bf321_4_k_cu_060f39a4_1708444cuda3std6ranges3__45__cpo4dataE,@object
	.size		_ZN41_INTERNAL_603bf321_4_k_cu_060f39a4_1708444cuda3std6ranges3__45__cpo4dataE,(_ZN41_INTERNAL_603bf321_4_k_cu_060f39a4_1708446thrust24THRUST_300001_SM_1000_NS6system3cpp3parE - _ZN41_INTERNAL_603bf321_4_k_cu_060f39a4_1708444cuda3std6ranges3__45__cpo4dataE)
_ZN41_INTERNAL_603bf321_4_k_cu_060f39a4_1708444cuda3std6ranges3__45__cpo4dataE:
	.zero		1
	.type		_ZN41_INTERNAL_603bf321_4_k_cu_060f39a4_1708446thrust24THRUST_300001_SM_1000_NS6system3cpp3parE,@object
	.size		_ZN41_INTERNAL_603bf321_4_k_cu_060f39a4_1708446thrust24THRUST_300001_SM_1000_NS6system3cpp3parE,(_ZN41_INTERNAL_603bf321_4_k_cu_060f39a4_1708444cuda3std3__45__cpo5beginE - _ZN41_INTERNAL_603bf321_4_k_cu_060f39a4_1708446thrust24THRUST_300001_SM_1000_NS6system3cpp3parE)
_ZN41_INTERNAL_603bf321_4_k_cu_060f39a4_1708446thrust24THRUST_300001_SM_1000_NS6system3cpp3parE:
	.zero		1
	.type		_ZN41_INTERNAL_603bf321_4_k_cu_060f39a4_1708444cuda3std3__45__cpo5beginE,@object
	.size		_ZN41_INTERNAL_603bf321_4_k_cu_060f39a4_1708444cuda3std3__45__cpo5beginE,(_ZN41_INTERNAL_603bf321_4_k_cu_060f39a4_1708444cuda3std6ranges3__45__cpo5beginE - _ZN41_INTERNAL_603bf321_4_k_cu_060f39a4_1708444cuda3std3__45__cpo5beginE)
_ZN41_INTERNAL_603bf321_4_k_cu_060f39a4_1708444cuda3std3__45__cpo5beginE:
	.zero		1
	.type		_ZN41_INTERNAL_603bf321_4_k_cu_060f39a4_1708444cuda3std6ranges3__45__cpo5beginE,@object
	.size		_ZN41_INTERNAL_603bf321_4_k_cu_060f39a4_1708444cuda3std6ranges3__45__cpo5beginE,(_ZN41_INTERNAL_603bf321_4_k_cu_060f39a4_1708446thrust24THRUST_300001_SM_1000_NS6deviceE - _ZN41_INTERNAL_603bf321_4_k_cu_060f39a4_1708444cuda3std6ranges3__45__cpo5beginE)
_ZN41_INTERNAL_603bf321_4_k_cu_060f39a4_1708444cuda3std6ranges3__45__cpo5beginE:
	.zero		1
	.type		_ZN41_INTERNAL_603bf321_4_k_cu_060f39a4_1708446thrust24THRUST_300001_SM_1000_NS6deviceE,@object
	.size		_ZN41_INTERNAL_603bf321_4_k_cu_060f39a4_1708446thrust24THRUST_300001_SM_1000_NS6deviceE,(_ZN41_INTERNAL_603bf321_4_k_cu_060f39a4_1708444cuda3std3__47nulloptE - _ZN41_INTERNAL_603bf321_4_k_cu_060f39a4_1708446thrust24THRUST_300001_SM_1000_NS6deviceE)
_ZN41_INTERNAL_603bf321_4_k_cu_060f39a4_1708446thrust24THRUST_300001_SM_1000_NS6deviceE:
	.zero		1
	.type		_ZN41_INTERNAL_603bf321_4_k_cu_060f39a4_1708444cuda3std3__47nulloptE,@object
	.size		_ZN41_INTERNAL_603bf321_4_k_cu_060f39a4_1708444cuda3std3__47nulloptE,(_ZN41_INTERNAL_603bf321_4_k_cu_060f39a4_1708444cuda3std6ranges3__45__cpo8distanceE - _ZN41_INTERNAL_603bf321_4_k_cu_060f39a4_1708444cuda3std3__47nulloptE)
_ZN41_INTERNAL_603bf321_4_k_cu_060f39a4_1708444cuda3std3__47nulloptE:
	.zero		1
	.type		_ZN41_INTERNAL_603bf321_4_k_cu_060f39a4_1708444cuda3std6ranges3__45__cpo8distanceE,@object
	.size		_ZN41_INTERNAL_603bf321_4_k_cu_060f39a4_1708444cuda3std6ranges3__45__cpo8distanceE,(_ZN41_INTERNAL_603bf321_4_k_cu_060f39a4_1708446thrust24THRUST_300001_SM_1000_NS12placeholders2_4E - _ZN41_INTERNAL_603bf321_4_k_cu_060f39a4_1708444cuda3std6ranges3__45__cpo8distanceE)
_ZN41_INTERNAL_603bf321_4_k_cu_060f39a4_1708444cuda3std6ranges3__45__cpo8distanceE:
	.zero		1
	.type		_ZN41_INTERNAL_603bf321_4_k_cu_060f39a4_1708446thrust24THRUST_300001_SM_1000_NS12placeholders2_4E,@object
	.size		_ZN41_INTERNAL_603bf321_4_k_cu_060f39a4_1708446thrust24THRUST_300001_SM_1000_NS12placeholders2_4E,(_ZN41_INTERNAL_603bf321_4_k_cu_060f39a4_1708444cuda3std3__45__cpo6rbeginE - _ZN41_INTERNAL_603bf321_4_k_cu_060f39a4_1708446thrust24THRUST_300001_SM_1000_NS12placeholders2_4E)
_ZN41_INTERNAL_603bf321_4_k_cu_060f39a4_1708446thrust24THRUST_300001_SM_1000_NS12placeholders2_4E:
	.zero		1
	.type		_ZN41_INTERNAL_603bf321_4_k_cu_060f39a4_1708444cuda3std3__45__cpo6rbeginE,@object
	.size		_ZN41_INTERNAL_603bf321_4_k_cu_060f39a4_1708444cuda3std3__45__cpo6rbeginE,(_ZN41_INTERNAL_603bf321_4_k_cu_060f39a4_1708444cuda3std6ranges3__45__cpo7advanceE - _ZN41_INTERNAL_603bf321_4_k_cu_060f39a4_1708444cuda3std3__45__cpo6rbeginE)
_ZN41_INTERNAL_603bf321_4_k_cu_060f39a4_1708444cuda3std3__45__cpo6rbeginE:
	.zero		1
	.type		_ZN41_INTERNAL_603bf321_4_k_cu_060f39a4_1708444cuda3std6ranges3__45__cpo7advanceE,@object
	.size		_ZN41_INTERNAL_603bf321_4_k_cu_060f39a4_1708444cuda3std6ranges3__45__cpo7advanceE,(_ZN41_INTERNAL_603bf321_4_k_cu_060f39a4_1708446thrust24THRUST_300001_SM_1000_NS12placeholders3_10E - _ZN41_INTERNAL_603bf321_4_k_cu_060f39a4_1708444cuda3std6ranges3__45__cpo7advanceE)
_ZN41_INTERNAL_603bf321_4_k_cu_060f39a4_1708444cuda3std6ranges3__45__cpo7advanceE:
	.zero		1
	.type		_ZN41_INTERNAL_603bf321_4_k_cu_060f39a4_1708446thrust24THRUST_300001_SM_1000_NS12placeholders3_10E,@object
	.size		_ZN41_INTERNAL_603bf321_4_k_cu_060f39a4_1708446thrust24THRUST_300001_SM_1000_NS12placeholders3_10E,(_ZN41_INTERNAL_603bf321_4_k_cu_060f39a4_1708444cuda3std3__48in_placeE - _ZN41_INTERNAL_603bf321_4_k_cu_060f39a4_1708446thrust24THRUST_300001_SM_1000_NS12placeholders3_10E)
_ZN41_INTERNAL_603bf321_4_k_cu_060f39a4_1708446thrust24THRUST_300001_SM_1000_NS12placeholders3_10E:
	.zero		1
	.type		_ZN41_INTERNAL_603bf321_4_k_cu_060f39a4_1708444cuda3std3__48in_placeE,@object
	.size		_ZN41_INTERNAL_603bf321_4_k_cu_060f39a4_1708444cuda3std3__48in_placeE,(_ZN41_INTERNAL_603bf321_4_k_cu_060f39a4_1708444cuda3std6ranges3__45__cpo4sizeE - _ZN41_INTERNAL_603bf321_4_k_cu_060f39a4_1708444cuda3std3__48in_placeE)
_ZN41_INTERNAL_603bf321_4_k_cu_060f39a4_1708444cuda3std3__48in_placeE:
	.zero		1
	.type		_ZN41_INTERNAL_603bf321_4_k_cu_060f39a4_1708444cuda3std6ranges3__45__cpo4sizeE,@object
	.size		_ZN41_INTERNAL_603bf321_4_k_cu_060f39a4_1708444cuda3std6ranges3__45__cpo4sizeE,(_ZN41_INTERNAL_603bf321_4_k_cu_060f39a4_1708446thrust24THRUST_300001_SM_1000_NS12placeholders2_2E - _ZN41_INTERNAL_603bf321_4_k_cu_060f39a4_1708444cuda3std6ranges3__45__cpo4sizeE)
_ZN41_INTERNAL_603bf321_4_k_cu_060f39a4_1708444cuda3std6ranges3__45__cpo4sizeE:
	.zero		1
	.type		_ZN41_INTERNAL_603bf321_4_k_cu_060f39a4_1708446thrust24THRUST_300001_SM_1000_NS12placeholders2_2E,@object
	.size		_ZN41_INTERNAL_603bf321_4_k_cu_060f39a4_1708446thrust24THRUST_300001_SM_1000_NS12placeholders2_2E,(_ZN41_INTERNAL_603bf321_4_k_cu_060f39a4_1708444cuda3std3__45__cpo6cbeginE - _ZN41_INTERNAL_603bf321_4_k_cu_060f39a4_1708446thrust24THRUST_300001_SM_1000_NS12placeholders2_2E)
_ZN41_INTERNAL_603bf321_4_k_cu_060f39a4_1708446thrust24THRUST_300001_SM_1000_NS12placeholders2_2E:
	.zero		1
	.type		_ZN41_INTERNAL_603bf321_4_k_cu_060f39a4_1708444cuda3std3__45__cpo6cbeginE,@object
	.size		_ZN41_INTERNAL_603bf321_4_k_cu_060f39a4_1708444cuda3std3__45__cpo6cbeginE,(_ZN41_INTERNAL_603bf321_4_k_cu_060f39a4_1708444cuda3std6ranges3__45__cpo6cbeginE - _ZN41_INTERNAL_603bf321_4_k_cu_060f39a4_1708444cuda3std3__45__cpo6cbeginE)
_ZN41_INTERNAL_603bf321_4_k_cu_060f39a4_1708444cuda3std3__45__cpo6cbeginE:
	.zero		1
	.type		_ZN41_INTERNAL_603bf321_4_k_cu_060f39a4_1708444cuda3std6ranges3__45__cpo6cbeginE,@object
	.size		_ZN41_INTERNAL_603bf321_4_k_cu_060f39a4_1708444cuda3std6ranges3__45__cpo6cbeginE,(_ZN41_INTERNAL_603bf321_4_k_cu_060f39a4_1708446thrust24THRUST_300001_SM_1000_NS12placeholders2_6E - _ZN41_INTERNAL_603bf321_4_k_cu_060f39a4_1708444cuda3std6ranges3__45__cpo6cbeginE)
_ZN41_INTERNAL_603bf321_4_k_cu_060f39a4_1708444cuda3std6ranges3__45__cpo6cbeginE:
	.zero		1
	.type		_ZN41_INTERNAL_603bf321_4_k_cu_060f39a4_1708446thrust24THRUST_300001_SM_1000_NS12placeholders2_6E,@object
	.size		_ZN41_INTERNAL_603bf321_4_k_cu_060f39a4_1708446thrust24THRUST_300001_SM_1000_NS12placeholders2_6E,(_ZN41_INTERNAL_603bf321_4_k_cu_060f39a4_1708444cuda3std3__45__cpo7crbeginE - _ZN41_INTERNAL_603bf321_4_k_cu_060f39a4_1708446thrust24THRUST_300001_SM_1000_NS12placeholders2_6E)
_ZN41_INTERNAL_603bf321_4_k_cu_060f39a4_1708446thrust24THRUST_300001_SM_1000_NS12placeholders2_6E:
	.zero		1
	.type		_ZN41_INTERNAL_603bf321_4_k_cu_060f39a4_1708444cuda3std3__45__cpo7crbeginE,@object
	.size		_ZN41_INTERNAL_603bf321_4_k_cu_060f39a4_1708444cuda3std3__45__cpo7crbeginE,(_ZN41_INTERNAL_603bf321_4_k_cu_060f39a4_1708444cuda3std6ranges3__45__cpo4nextE - _ZN41_INTERNAL_603bf321_4_k_cu_060f39a4_1708444cuda3std3__45__cpo7crbeginE)
_ZN41_INTERNAL_603bf321_4_k_cu_060f39a4_1708444cuda3std3__45__cpo7crbeginE:
	.zero		1
	.type		_ZN41_INTERNAL_603bf321_4_k_cu_060f39a4_1708444cuda3std6ranges3__45__cpo4nextE,@object
	.size		_ZN41_INTERNAL_603bf321_4_k_cu_060f39a4_1708444cuda3std6ranges3__45__cpo4nextE,(_ZN41_INTERNAL_603bf321_4_k_cu_060f39a4_1708444cuda3std6ranges3__45__cpo4swapE - _ZN41_INTERNAL_603bf321_4_k_cu_060f39a4_1708444cuda3std6ranges3__45__cpo4nextE)
_ZN41_INTERNAL_603bf321_4_k_cu_060f39a4_1708444cuda3std6ranges3__45__cpo4nextE:
	.zero		1
	.type		_ZN41_INTERNAL_603bf321_4_k_cu_060f39a4_1708444cuda3std6ranges3__45__cpo4swapE,@object
	.size		_ZN41_INTERNAL_603bf321_4_k_cu_060f39a4_1708444cuda3std6ranges3__45__cpo4swapE,(_ZN41_INTERNAL_603bf321_4_k_cu_060f39a4_1708446thrust24THRUST_300001_SM_1000_NS8cuda_cub10par_nosyncE - _ZN41_INTERNAL_603bf321_4_k_cu_060f39a4_1708444cuda3std6ranges3__45__cpo4swapE)
_ZN41_INTERNAL_603bf321_4_k_cu_060f39a4_1708444cuda3std6ranges3__45__cpo4swapE:
	.zero		1
	.type		_ZN41_INTERNAL_603bf321_4_k_cu_060f39a4_1708446thrust24THRUST_300001_SM_1000_NS8cuda_cub10par_nosyncE,@object
	.size		_ZN41_INTERNAL_603bf321_4_k_cu_060f39a4_1708446thrust24THRUST_300001_SM_1000_NS8cuda_cub10par_nosyncE,(_ZN41_INTERNAL_603bf321_4_k_cu_060f39a4_1708446thrust24THRUST_300001_SM_1000_NS3seqE - _ZN41_INTERNAL_603bf321_4_k_cu_060f39a4_1708446thrust24THRUST_300001_SM_1000_NS8cuda_cub10par_nosyncE)
_ZN41_INTERNAL_603bf321_4_k_cu_060f39a4_1708446thrust24THRUST_300001_SM_1000_NS8cuda_cub10par_nosyncE:
	.zero		1
	.type		_ZN41_INTERNAL_603bf321_4_k_cu_060f39a4_1708446thrust24THRUST_300001_SM_1000_NS3seqE,@object
	.size		_ZN41_INTERNAL_603bf321_4_k_cu_060f39a4_1708446thrust24THRUST_300001_SM_1000_NS3seqE,(_ZN41_INTERNAL_603bf321_4_k_cu_060f39a4_1708444cuda3std3__420unreachable_sentinelE - _ZN41_INTERNAL_603bf321_4_k_cu_060f39a4_1708446thrust24THRUST_300001_SM_1000_NS3seqE)
_ZN41_INTERNAL_603bf321_4_k_cu_060f39a4_1708446thrust24THRUST_300001_SM_1000_NS3seqE:
	.zero		1
	.type		_ZN41_INTERNAL_603bf321_4_k_cu_060f39a4_1708444cuda3std3__420unreachable_sentinelE,@object
	.size		_ZN41_INTERNAL_603bf321_4_k_cu_060f39a4_1708444cuda3std3__420unreachable_sentinelE,(_ZN41_INTERNAL_603bf321_4_k_cu_060f39a4_1708444cuda3std6ranges3__45__cpo5ssizeE - _ZN41_INTERNAL_603bf321_4_k_cu_060f39a4_1708444cuda3std3__420unreachable_sentinelE)
_ZN41_INTERNAL_603bf321_4_k_cu_060f39a4_1708444cuda3std3__420unreachable_sentinelE:
	.zero		1
	.type		_ZN41_INTERNAL_603bf321_4_k_cu_060f39a4_1708444cuda3std6ranges3__45__cpo5ssizeE,@object
	.size		_ZN41_INTERNAL_603bf321_4_k_cu_060f39a4_1708444cuda3std6ranges3__45__cpo5ssizeE,(_ZN41_INTERNAL_603bf321_4_k_cu_060f39a4_1708446thrust24THRUST_300001_SM_1000_NS12placeholders2_3E - _ZN41_INTERNAL_603bf321_4_k_cu_060f39a4_1708444cuda3std6ranges3__45__cpo5ssizeE)
_ZN41_INTERNAL_603bf321_4_k_cu_060f39a4_1708444cuda3std6ranges3__45__cpo5ssizeE:
	.zero		1
	.type		_ZN41_INTERNAL_603bf321_4_k_cu_060f39a4_1708446thrust24THRUST_300001_SM_1000_NS12placeholders2_3E,@object
	.size		_ZN41_INTERNAL_603bf321_4_k_cu_060f39a4_1708446thrust24THRUST_300001_SM_1000_NS12placeholders2_3E,(_ZN41_INTERNAL_603bf321_4_k_cu_060f39a4_1708444cuda3std3__45__cpo4cendE - _ZN41_INTERNAL_603bf321_4_k_cu_060f39a4_1708446thrust24THRUST_300001_SM_1000_NS12placeholders2_3E)
_ZN41_INTERNAL_603bf321_4_k_cu_060f39a4_1708446thrust24THRUST_300001_SM_1000_NS12placeholders2_3E:
	.zero		1
	.type		_ZN41_INTERNAL_603bf321_4_k_cu_060f39a4_1708444cuda3std3__45__cpo4cendE,@object
	.size		_ZN41_INTERNAL_603bf321_4_k_cu_060f39a4_1708444cuda3std3__45__cpo4cendE,(_ZN41_INTERNAL_603bf321_4_k_cu_060f39a4_1708444cuda3std6ranges3__45__cpo4cendE - _ZN41_INTERNAL_603bf321_4_k_cu_060f39a4_1708444cuda3std3__45__cpo4cendE)
_ZN41_INTERNAL_603bf321_4_k_cu_060f39a4_1708444cuda3std3__45__cpo4cendE:
	.zero		1
	.type		_ZN41_INTERNAL_603bf321_4_k_cu_060f39a4_1708444cuda3std6ranges3__45__cpo4cendE,@object
	.size		_ZN41_INTERNAL_603bf321_4_k_cu_060f39a4_1708444cuda3std6ranges3__45__cpo4cendE,(_ZN41_INTERNAL_603bf321_4_k_cu_060f39a4_1708446thrust24THRUST_300001_SM_1000_NS12placeholders2_7E - _ZN41_INTERNAL_603bf321_4_k_cu_060f39a4_1708444cuda3std6ranges3__45__cpo4cendE)
_ZN41_INTERNAL_603bf321_4_k_cu_060f39a4_1708444cuda3std6ranges3__45__cpo4cendE:
	.zero		1
	.type		_ZN41_INTERNAL_603bf321_4_k_cu_060f39a4_1708446thrust24THRUST_300001_SM_1000_NS12placeholders2_7E,@object
	.size		_ZN41_INTERNAL_603bf321_4_k_cu_060f39a4_1708446thrust24THRUST_300001_SM_1000_NS12placeholders2_7E,(_ZN41_INTERNAL_603bf321_4_k_cu_060f39a4_1708444cuda3std3__45__cpo5crendE - _ZN41_INTERNAL_603bf321_4_k_cu_060f39a4_1708446thrust24THRUST_300001_SM_1000_NS12placeholders2_7E)
_ZN41_INTERNAL_603bf321_4_k_cu_060f39a4_1708446thrust24THRUST_300001_SM_1000_NS12placeholders2_7E:
	.zero		1
	.type		_ZN41_INTERNAL_603bf321_4_k_cu_060f39a4_1708444cuda3std3__45__cpo5crendE,@object
	.size		_ZN41_INTERNAL_603bf321_4_k_cu_060f39a4_1708444cuda3std3__45__cpo5crendE,(_ZN41_INTERNAL_603bf321_4_k_cu_060f39a4_1708444cuda3std6ranges3__45__cpo4prevE - _ZN41_INTERNAL_603bf321_4_k_cu_060f39a4_1708444cuda3std3__45__cpo5crendE)
_ZN41_INTERNAL_603bf321_4_k_cu_060f39a4_1708444cuda3std3__45__cpo5crendE:
	.zero		1
	.type		_ZN41_INTERNAL_603bf321_4_k_cu_060f39a4_1708444cuda3std6ranges3__45__cpo4prevE,@object
	.size		_ZN41_INTERNAL_603bf321_4_k_cu_060f39a4_1708444cuda3std6ranges3__45__cpo4prevE,(_ZN41_INTERNAL_603bf321_4_k_cu_060f39a4_1708444cuda3std6ranges3__45__cpo9iter_moveE - _ZN41_INTERNAL_603bf321_4_k_cu_060f39a4_1708444cuda3std6ranges3__45__cpo4prevE)
_ZN41_INTERNAL_603bf321_4_k_cu_060f39a4_1708444cuda3std6ranges3__45__cpo4prevE:
	.zero		1
	.type		_ZN41_INTERNAL_603bf321_4_k_cu_060f39a4_1708444cuda3std6ranges3__45__cpo9iter_moveE,@object
	.size		_ZN41_INTERNAL_603bf321_4_k_cu_060f39a4_1708444cuda3std6ranges3__45__cpo9iter_moveE,(_ZN41_INTERNAL_603bf321_4_k_cu_060f39a4_1708446thrust24THRUST_300001_SM_1000_NS6system6detail10sequential3seqE - _ZN41_INTERNAL_603bf321_4_k_cu_060f39a4_1708444cuda3std6ranges3__45__cpo9iter_moveE)
_ZN41_INTERNAL_603bf321_4_k_cu_060f39a4_1708444cuda3std6ranges3__45__cpo9iter_moveE:
	.zero		1
	.type		_ZN41_INTERNAL_603bf321_4_k_cu_060f39a4_1708446thrust24THRUST_300001_SM_1000_NS6system6detail10sequential3seqE,@object
	.size		_ZN41_INTERNAL_603bf321_4_k_cu_060f39a4_1708446thrust24THRUST_300001_SM_1000_NS6system6detail10sequential3seqE,(_ZN41_INTERNAL_603bf321_4_k_cu_060f39a4_1708446thrust24THRUST_300001_SM_1000_NS12placeholders2_9E - _ZN41_INTERNAL_603bf321_4_k_cu_060f39a4_1708446thrust24THRUST_300001_SM_1000_NS6system6detail10sequential3seqE)
_ZN41_INTERNAL_603bf321_4_k_cu_060f39a4_1708446thrust24THRUST_300001_SM_1000_NS6system6detail10sequential3seqE:
	.zero		1
	.type		_ZN41_INTERNAL_603bf321_4_k_cu_060f39a4_1708446thrust24THRUST_300001_SM_1000_NS12placeholders2_9E,@object
	.size		_ZN41_INTERNAL_603bf321_4_k_cu_060f39a4_1708446thrust24THRUST_300001_SM_1000_NS12placeholders2_9E,(_ZN41_INTERNAL_603bf321_4_k_cu_060f39a4_1708444cuda3std3__419piecewise_constructE - _ZN41_INTERNAL_603bf321_4_k_cu_060f39a4_1708446thrust24THRUST_300001_SM_1000_NS12placeholders2_9E)
_ZN41_INTERNAL_603bf321_4_k_cu_060f39a4_1708446thrust24THRUST_300001_SM_1000_NS12placeholders2_9E:
	.zero		1
	.type		_ZN41_INTERNAL_603bf321_4_k_cu_060f39a4_1708444cuda3std3__419piecewise_constructE,@object
	.size		_ZN41_INTERNAL_603bf321_4_k_cu_060f39a4_1708444cuda3std3__419piecewise_constructE,(_ZN41_INTERNAL_603bf321_4_k_cu_060f39a4_1708444cuda3std6ranges3__45__cpo5cdataE - _ZN41_INTERNAL_603bf321_4_k_cu_060f39a4_1708444cuda3std3__419piecewise_constructE)
_ZN41_INTERNAL_603bf321_4_k_cu_060f39a4_1708444cuda3std3__419piecewise_constructE:
	.zero		1
	.type		_ZN41_INTERNAL_603bf321_4_k_cu_060f39a4_1708444cuda3std6ranges3__45__cpo5cdataE,@object
	.size		_ZN41_INTERNAL_603bf321_4_k_cu_060f39a4_1708444cuda3std6ranges3__45__cpo5cdataE,(_ZN41_INTERNAL_603bf321_4_k_cu_060f39a4_1708446thrust24THRUST_300001_SM_1000_NS12placeholders2_1E - _ZN41_INTERNAL_603bf321_4_k_cu_060f39a4_1708444cuda3std6ranges3__45__cpo5cdataE)
_ZN41_INTERNAL_603bf321_4_k_cu_060f39a4_1708444cuda3std6ranges3__45__cpo5cdataE:
	.zero		1
	.type		_ZN41_INTERNAL_603bf321_4_k_cu_060f39a4_1708446thrust24THRUST_300001_SM_1000_NS12placeholders2_1E,@object
	.size		_ZN41_INTERNAL_603bf321_4_k_cu_060f39a4_1708446thrust24THRUST_300001_SM_1000_NS12placeholders2_1E,(_ZN41_INTERNAL_603bf321_4_k_cu_060f39a4_1708444cuda3std3__45__cpo3endE - _ZN41_INTERNAL_603bf321_4_k_cu_060f39a4_1708446thrust24THRUST_300001_SM_1000_NS12placeholders2_1E)
_ZN41_INTERNAL_603bf321_4_k_cu_060f39a4_1708446thrust24THRUST_300001_SM_1000_NS12placeholders2_1E:
	.zero		1
	.type		_ZN41_INTERNAL_603bf321_4_k_cu_060f39a4_1708444cuda3std3__45__cpo3endE,@object
	.size		_ZN41_INTERNAL_603bf321_4_k_cu_060f39a4_1708444cuda3std3__45__cpo3endE,(_ZN41_INTERNAL_603bf321_4_k_cu_060f39a4_1708444cuda3std6ranges3__45__cpo3endE - _ZN41_INTERNAL_603bf321_4_k_cu_060f39a4_1708444cuda3std3__45__cpo3endE)
_ZN41_INTERNAL_603bf321_4_k_cu_060f39a4_1708444cuda3std3__45__cpo3endE:
	.zero		1
	.type		_ZN41_INTERNAL_603bf321_4_k_cu_060f39a4_1708444cuda3std6ranges3__45__cpo3endE,@object
	.size		_ZN41_INTERNAL_603bf321_4_k_cu_060f39a4_1708444cuda3std6ranges3__45__cpo3endE,(_ZN41_INTERNAL_603bf321_4_k_cu_060f39a4_1708446thrust24THRUST_300001_SM_1000_NS12placeholders2_5E - _ZN41_INTERNAL_603bf321_4_k_cu_060f39a4_1708444cuda3std6ranges3__45__cpo3endE)
_ZN41_INTERNAL_603bf321_4_k_cu_060f39a4_1708444cuda3std6ranges3__45__cpo3endE:
	.zero		1
	.type		_ZN41_INTERNAL_603bf321_4_k_cu_060f39a4_1708446thrust24THRUST_300001_SM_1000_NS12placeholders2_5E,@object
	.size		_ZN41_INTERNAL_603bf321_4_k_cu_060f39a4_1708446thrust24THRUST_300001_SM_1000_NS12placeholders2_5E,(_ZN41_INTERNAL_603bf321_4_k_cu_060f39a4_1708444cuda3std3__45__cpo4rendE - _ZN41_INTERNAL_603bf321_4_k_cu_060f39a4_1708446thrust24THRUST_300001_SM_1000_NS12placeholders2_5E)
_ZN41_INTERNAL_603bf321_4_k_cu_060f39a4_1708446thrust24THRUST_300001_SM_1000_NS12placeholders2_5E:
	.zero		1
	.type		_ZN41_INTERNAL_603bf321_4_k_cu_060f39a4_1708444cuda3std3__45__cpo4rendE,@object
	.size		_ZN41_INTERNAL_603bf321_4_k_cu_060f39a4_1708444cuda3std3__45__cpo4rendE,(_ZN41_INTERNAL_603bf321_4_k_cu_060f39a4_1708444cuda3std6ranges3__45__cpo9iter_swapE - _ZN41_INTERNAL_603bf321_4_k_cu_060f39a4_1708444cuda3std3__45__cpo4rendE)
_ZN41_INTERNAL_603bf321_4_k_cu_060f39a4_1708444cuda3std3__45__cpo4rendE:
	.zero		1
	.type		_ZN41_INTERNAL_603bf321_4_k_cu_060f39a4_1708444cuda3std6ranges3__45__cpo9iter_swapE,@object
	.size		_ZN41_INTERNAL_603bf321_4_k_cu_060f39a4_1708444cuda3std6ranges3__45__cpo9iter_swapE,(_ZN41_INTERNAL_603bf321_4_k_cu_060f39a4_1708444cuda3std3__48unexpectE - _ZN41_INTERNAL_603bf321_4_k_cu_060f39a4_1708444cuda3std6ranges3__45__cpo9iter_swapE)
_ZN41_INTERNAL_603bf321_4_k_cu_060f39a4_1708444cuda3std6ranges3__45__cpo9iter_swapE:
	.zero		1
	.type		_ZN41_INTERNAL_603bf321_4_k_cu_060f39a4_1708444cuda3std3__48unexpectE,@object
	.size		_ZN41_INTERNAL_603bf321_4_k_cu_060f39a4_1708444cuda3std3__48unexpectE,(_ZN41_INTERNAL_603bf321_4_k_cu_060f39a4_1708446thrust24THRUST_300001_SM_1000_NS8cuda_cub3parE - _ZN41_INTERNAL_603bf321_4_k_cu_060f39a4_1708444cuda3std3__48unexpectE)
_ZN41_INTERNAL_603bf321_4_k_cu_060f39a4_1708444cuda3std3__48unexpectE:
	.zero		1
	.type		_ZN41_INTERNAL_603bf321_4_k_cu_060f39a4_1708446thrust24THRUST_300001_SM_1000_NS8cuda_cub3parE,@object
	.size		_ZN41_INTERNAL_603bf321_4_k_cu_060f39a4_1708446thrust24THRUST_300001_SM_1000_NS8cuda_cub3parE,(.L_29 - _ZN41_INTERNAL_603bf321_4_k_cu_060f39a4_1708446thrust24THRUST_300001_SM_1000_NS8cuda_cub3parE)
_ZN41_INTERNAL_603bf321_4_k_cu_060f39a4_1708446thrust24THRUST_300001_SM_1000_NS8cuda_cub3parE:
	.zero		1
.L_29:


//--------------------- .nv.constant0._ZN3cub18CUB_300001_SM_10006detail11EmptyKernelIvEEvv --------------------------
	.section	.nv.constant0._ZN3cub18CUB_300001_SM_10006detail11EmptyKernelIvEEvv,"a",@progbits
	.sectionflags	@""
	.align	4
.nv.constant0._ZN3cub18CUB_300001_SM_10006detail11EmptyKernelIvEEvv:
	.zero		896


//--------------------- SYMBOLS --------------------------

	.type		.nv.reservedSmem.offset0,@object
	.size		.nv.reservedSmem.offset0,0x4
